//
// Generated by NVIDIA NVVM Compiler
//
// Compiler Build ID: CL-36424714
// Cuda compilation tools, release 13.0, V13.0.88
// Based on NVVM 20.0.0
//

.version 9.0
.target sm_100
.address_size 64

	// .globl	_Z18count_equal_kernelPKiPiii

.visible .entry _Z18count_equal_kernelPKiPiii(
	.param .u64 .ptr .align 1 _Z18count_equal_kernelPKiPiii_param_0,
	.param .u64 .ptr .align 1 _Z18count_equal_kernelPKiPiii_param_1,
	.param .u32 _Z18count_equal_kernelPKiPiii_param_2,
	.param .u32 _Z18count_equal_kernelPKiPiii_param_3
)
{
	.reg .pred 	%p<13>;
	.reg .b32 	%r<65>;
	.reg .b64 	%rd<13>;

	ld.param.u64 	%rd3, [_Z18count_equal_kernelPKiPiii_param_0];
	ld.param.u64 	%rd2, [_Z18count_equal_kernelPKiPiii_param_1];
	ld.param.u32 	%r24, [_Z18count_equal_kernelPKiPiii_param_2];
	ld.param.u32 	%r25, [_Z18count_equal_kernelPKiPiii_param_3];
	cvta.to.global.u64 	%rd1, %rd3;
	mov.u32 	%r26, %tid.x;
	mov.u32 	%r27, %ntid.x;
	mov.u32 	%r28, %ctaid.x;
	mad.lo.s32 	%r60, %r27, %r28, %r26;
	mov.u32 	%r29, %nctaid.x;
	mul.lo.s32 	%r2, %r27, %r29;
	setp.ge.s32 	%p1, %r60, %r24;
	@%p1 bra 	$L__BB0_9;
	add.s32 	%r32, %r60, %r2;
	max.s32 	%r33, %r24, %r32;
	setp.lt.s32 	%p2, %r32, %r24;
	selp.u32 	%r34, 1, 0, %p2;
	add.s32 	%r35, %r32, %r34;
	sub.s32 	%r36, %r33, %r35;
	div.u32 	%r37, %r36, %r2;
	add.s32 	%r38, %r37, %r34;
	add.s32 	%r3, %r38, 1;
	and.b32  	%r4, %r3, 3;
	setp.lt.u32 	%p3, %r38, 3;
	mov.b32 	%r64, 0;
	@%p3 bra 	$L__BB0_4;
	and.b32  	%r40, %r3, -4;
	shl.b32 	%r5, %r2, 2;
	neg.s32 	%r55, %r40;
	mov.b32 	%r64, 0;
	mul.wide.s32 	%rd6, %r2, 4;
$L__BB0_3:
	mul.wide.s32 	%rd4, %r60, 4;
	add.s64 	%rd5, %rd1, %rd4;
	ld.global.u32 	%r41, [%rd5];
	setp.eq.s32 	%p4, %r41, %r25;
	selp.u32 	%r42, 1, 0, %p4;
	add.s32 	%r43, %r64, %r42;
	add.s64 	%rd7, %rd5, %rd6;
	ld.global.u32 	%r44, [%rd7];
	setp.eq.s32 	%p5, %r44, %r25;
	selp.u32 	%r45, 1, 0, %p5;
	add.s32 	%r46, %r43, %r45;
	add.s64 	%rd8, %rd7, %rd6;
	ld.global.u32 	%r47, [%rd8];
	setp.eq.s32 	%p6, %r47, %r25;
	selp.u32 	%r48, 1, 0, %p6;
	add.s32 	%r49, %r46, %r48;
	add.s64 	%rd9, %rd8, %rd6;
	ld.global.u32 	%r50, [%rd9];
	setp.eq.s32 	%p7, %r50, %r25;
	selp.u32 	%r51, 1, 0, %p7;
	add.s32 	%r64, %r49, %r51;
	add.s32 	%r60, %r60, %r5;
	add.s32 	%r55, %r55, 4;
	setp.ne.s32 	%p8, %r55, 0;
	@%p8 bra 	$L__BB0_3;
$L__BB0_4:
	setp.eq.s32 	%p9, %r4, 0;
	@%p9 bra 	$L__BB0_7;
	neg.s32 	%r61, %r4;
$L__BB0_6:
	.pragma "nounroll";
	mul.wide.s32 	%rd10, %r60, 4;
	add.s64 	%rd11, %rd1, %rd10;
	ld.global.u32 	%r52, [%rd11];
	setp.eq.s32 	%p10, %r52, %r25;
	selp.u32 	%r53, 1, 0, %p10;
	add.s32 	%r64, %r64, %r53;
	add.s32 	%r60, %r60, %r2;
	add.s32 	%r61, %r61, 1;
	setp.ne.s32 	%p11, %r61, 0;
	@%p11 bra 	$L__BB0_6;
$L__BB0_7:
	setp.eq.s32 	%p12, %r64, 0;
	@%p12 bra 	$L__BB0_9;
	cvta.to.global.u64 	%rd12, %rd2;
	atom.global.add.u32 	%r54, [%rd12], %r64;
$L__BB0_9:
	ret;

}


// ===== COMPILED SASS (sm_100) =====

	.target	sm_100

	.elftype	@"ET_EXEC"


//--------------------- .note.nv.tkinfo           --------------------------
	.section	.note.nv.tkinfo,"",@"SHT_NOTE"
	.sectionflags	@"SHF_NOTE_NV_TKINFO"
	.tkinfo
        /*0018*/ 	.word	0x00000002
        /*0030*/ 	.string	""
        /*0030*/ 	.string	"ptxas"
        /*0030*/ 	.string	"Cuda compilation tools, release 13.0, V13.0.88"
        /*0030*/ 	.string	"Build cuda_13.0.r13.0/compiler.36424714_0"
        /*0030*/ 	.string	"-arch sm_100 -m 64 "



//--------------------- .note.nv.cuinfo           --------------------------
	.section	.note.nv.cuinfo,"",@"SHT_NOTE"
	.sectionflags	@"SHF_NOTE_NV_CUINFO"
        /*0018*/ 	.short	0x0002
        /*001a*/ 	.short	0x0064
        /*001c*/ 	.short	0x0082
	.zero		2


//--------------------- .nv.info                  --------------------------
	.section	.nv.info,"",@"SHT_CUDA_INFO"
	.align	4


	//----- nvinfo : EIATTR_REGCOUNT
	.align		4
        /*0000*/ 	.byte	0x04, 0x2f
        /*0002*/ 	.short	(.L_1 - .L_0)
	.align		4
.L_0:
        /*0004*/ 	.word	index@(_Z18count_equal_kernelPKiPiii)
        /*0008*/ 	.word	0x00000020


	//----- nvinfo : EIATTR_FRAME_SIZE
	.align		4
.L_1:
        /*000c*/ 	.byte	0x04, 0x11
        /*000e*/ 	.short	(.L_3 - .L_2)
	.align		4
.L_2:
        /*0010*/ 	.word	index@(_Z18count_equal_kernelPKiPiii)
        /*0014*/ 	.word	0x00000000


	//----- nvinfo : EIATTR_MIN_STACK_SIZE
	.align		4
.L_3:
        /*0018*/ 	.byte	0x04, 0x12
        /*001a*/ 	.short	(.L_5 - .L_4)
	.align		4
.L_4:
        /*001c*/ 	.word	index@(_Z18count_equal_kernelPKiPiii)
        /*0020*/ 	.word	0x00000000
.L_5:


//--------------------- .nv.compat                --------------------------
	.section	.nv.compat,"",@"SHT_CUDA_COMPAT_INFO"
	.align	4
        /*0000*/ 	.byte	0x02, 0x09, 0x00, 0x00, 0x02, 0x02, 0x01, 0x00, 0x02, 0x05, 0x05, 0x00, 0x03, 0x07, 0x01, 0x01
        /*0010*/ 	.byte	0x02, 0x03, 0x00, 0x00, 0x02, 0x06, 0x01, 0x00, 0x04, 0x0b, 0x08, 0x00, 0x09, 0x00, 0x00, 0x00
        /*0020*/ 	.byte	0x00, 0x00, 0x00, 0x00


//--------------------- .nv.info._Z18count_equal_kernelPKiPiii --------------------------
	.section	.nv.info._Z18count_equal_kernelPKiPiii,"",@"SHT_CUDA_INFO"
	.sectionflags	@""
	.align	4


	//----- nvinfo : EIATTR_CUDA_API_VERSION
	.align		4
        /*0000*/ 	.byte	0x04, 0x37
        /*0002*/ 	.short	(.L_7 - .L_6)
.L_6:
        /*0004*/ 	.word	0x00000082


	//----- nvinfo : EIATTR_KPARAM_INFO
	.align		4
.L_7:
        /*0008*/ 	.byte	0x04, 0x17
        /*000a*/ 	.short	(.L_9 - .L_8)
.L_8:
        /*000c*/ 	.word	0x00000000
        /*0010*/ 	.short	0x0003
        /*0012*/ 	.short	0x0014
        /*0014*/ 	.byte	0x00, 0xf0, 0x11, 0x00


	//----- nvinfo : EIATTR_KPARAM_INFO
	.align		4
.L_9:
        /*0018*/ 	.byte	0x04, 0x17
        /*001a*/ 	.short	(.L_11 - .L_10)
.L_10:
        /*001c*/ 	.word	0x00000000
        /*0020*/ 	.short	0x0002
        /*0022*/ 	.short	0x0010
        /*0024*/ 	.byte	0x00, 0xf0, 0x11, 0x00


	//----- nvinfo : EIATTR_KPARAM_INFO
	.align		4
.L_11:
        /*0028*/ 	.byte	0x04, 0x17
        /*002a*/ 	.short	(.L_13 - .L_12)
.L_12:
        /*002c*/ 	.word	0x00000000
        /*0030*/ 	.short	0x0001
        /*0032*/ 	.short	0x0008
        /*0034*/ 	.byte	0x00, 0xf5, 0x21, 0x00


	//----- nvinfo : EIATTR_KPARAM_INFO
	.align		4
.L_13:
        /*0038*/ 	.byte	0x04, 0x17
        /*003a*/ 	.short	(.L_15 - .L_14)
.L_14:
        /*003c*/ 	.word	0x00000000
        /*0040*/ 	.short	0x0000
        /*0042*/ 	.short	0x0000
        /*0044*/ 	.byte	0x00, 0xf5, 0x21, 0x00


	//----- nvinfo : EIATTR_SPARSE_MMA_MASK
	.align		4
.L_15:
        /*0048*/ 	.byte	0x03, 0x50
        /*004a*/ 	.short	0x0000


	//----- nvinfo : EIATTR_MAXREG_COUNT
	.align		4
        /*004c*/ 	.byte	0x03, 0x1b
        /*004e*/ 	.short	0x00ff


	//----- nvinfo : EIATTR_MERCURY_ISA_VERSION
	.align		4
        /*0050*/ 	.byte	0x03, 0x5f
        /*0052*/ 	.short	0x0101


	//----- nvinfo : EIATTR_INT_WARP_WIDE_INSTR_OFFSETS
	.align		4
        /*0054*/ 	.byte	0x04, 0x31
        /*0056*/ 	.short	(.L_17 - .L_16)


	//   ....[0]....
.L_16:
        /*0058*/ 	.word	0x00000f60


	//   ....[1]....
        /*005c*/ 	.word	0x00000f80


	//----- nvinfo : EIATTR_VRC_CTA_INIT_COUNT
	.align		4
.L_17:
        /*0060*/ 	.byte	0x02, 0x4a
	.zero		1
	.zero		1


	//----- nvinfo : EIATTR_EXIT_INSTR_OFFSETS
	.align		4
        /*0064*/ 	.byte	0x04, 0x1c
        /*0066*/ 	.short	(.L_19 - .L_18)


	//   ....[0]....
.L_18:
        /*0068*/ 	.word	0x00000090


	//   ....[1]....
        /*006c*/ 	.word	0x00000f40


	//   ....[2]....
        /*0070*/ 	.word	0x00000fd0


	//----- nvinfo : EIATTR_CRS_STACK_SIZE
	.align		4
.L_19:
        /*0074*/ 	.byte	0x04, 0x1e
        /*0076*/ 	.short	(.L_21 - .L_20)
.L_20:
        /*0078*/ 	.word	0x00000000


	//----- nvinfo : EIATTR_CBANK_PARAM_SIZE
	.align		4
.L_21:
        /*007c*/ 	.byte	0x03, 0x19
        /*007e*/ 	.short	0x0018


	//----- nvinfo : EIATTR_PARAM_CBANK
	.align		4
        /*0080*/ 	.byte	0x04, 0x0a
        /*0082*/ 	.short	(.L_23 - .L_22)
	.align		4
.L_22:
        /*0084*/ 	.word	index@(.nv.constant0._Z18count_equal_kernelPKiPiii)
        /*0088*/ 	.short	0x0380
        /*008a*/ 	.short	0x0018


	//----- nvinfo : EIATTR_SW_WAR
	.align		4
.L_23:
        /*008c*/ 	.byte	0x04, 0x36
        /*008e*/ 	.short	(.L_25 - .L_24)
.L_24:
        /*0090*/ 	.word	0x00000008
.L_25:


//--------------------- .nv.callgraph             --------------------------
	.section	.nv.callgraph,"",@"SHT_CUDA_CALLGRAPH"
	.align	4
	.sectionentsize	8
	.align		4
        /*0000*/ 	.word	0x00000000
	.align		4
        /*0004*/ 	.word	0xffffffff
	.align		4
        /*0008*/ 	.word	0x00000000
	.align		4
        /*000c*/ 	.word	0xfffffffe
	.align		4
        /*0010*/ 	.word	0x00000000
	.align		4
        /*0014*/ 	.word	0xfffffffd
	.align		4
        /*0018*/ 	.word	0x00000000
	.align		4
        /*001c*/ 	.word	0xfffffffc


//--------------------- .text._Z18count_equal_kernelPKiPiii --------------------------
	.section	.text._Z18count_equal_kernelPKiPiii,"ax",@progbits
	.align	128
        .global         _Z18count_equal_kernelPKiPiii
        .type           _Z18count_equal_kernelPKiPiii,@function
        .size           _Z18count_equal_kernelPKiPiii,(.L_x_13 - _Z18count_equal_kernelPKiPiii)
        .other          _Z18count_equal_kernelPKiPiii,@"STO_CUDA_ENTRY STV_DEFAULT"
_Z18count_equal_kernelPKiPiii:
.text._Z18count_equal_kernelPKiPiii:
[----:B------:R-:W-:Y:S01]  /*0000*/  LDC R1, c[0x0][0x37c] ;  /* 0x0000df00ff017b82 */ /* 0x000fe20000000800 */
[----:B------:R-:W0:Y:S01]  /*0010*/  S2R R3, SR_TID.X ;  /* 0x0000000000037919 */ /* 0x000e220000002100 */
[----:B------:R-:W0:Y:S06]  /*0020*/  LDCU UR4, c[0x0][0x360] ;  /* 0x00006c00ff0477ac */ /* 0x000e2c0008000800 */
[----:B------:R-:W1:Y:S01]  /*0030*/  LDC R2, c[0x0][0x370] ;  /* 0x0000dc00ff027b82 */ /* 0x000e620000000800 */
[----:B------:R-:W0:Y:S01]  /*0040*/  S2R R0, SR_CTAID.X ;  /* 0x0000000000007919 */ /* 0x000e220000002500 */
[----:B------:R-:W2:Y:S01]  /*0050*/  LDCU UR5, c[0x0][0x390] ;  /* 0x00007200ff0577ac */ /* 0x000ea20008000800 */
[----:B0-----:R-:W-:-:S02]  /*0060*/  IMAD R3, R0, UR4, R3 ;  /* 0x0000000400037c24 */ /* 0x001fc4000f8e0203 */
[----:B-1----:R-:W-:-:S03]  /*0070*/  IMAD R0, R2, UR4, RZ ;  /* 0x0000000402007c24 */ /* 0x002fc6000f8e02ff */
[----:B--2---:R-:W-:-:S13]  /*0080*/  ISETP.GE.AND P0, PT, R3, UR5, PT ;  /* 0x0000000503007c0c */ /* 0x004fda000bf06270 */
[----:B------:R-:W-:Y:S05]  /*0090*/  @P0 EXIT ;  /* 0x000000000000094d */ /* 0x000fea0003800000 */
[----:B------:R-:W0:Y:S01]  /*00a0*/  I2F.U32.RP R8, R0 ;  /* 0x0000000000087306 */ /* 0x000e220000209000 */
[C---:B------:R-:W-:Y:S01]  /*00b0*/  IADD3 R2, PT, PT, R0.reuse, R3, RZ ;  /* 0x0000000300027210 */ /* 0x040fe20007ffe0ff */
[----:B------:R-:W-:Y:S01]  /*00c0*/  IMAD.MOV R9, RZ, RZ, -R0 ;  /* 0x000000ffff097224 */ /* 0x000fe200078e0a00 */
[----:B------:R-:W-:Y:S01]  /*00d0*/  ISETP.NE.U32.AND P2, PT, R0, RZ, PT ;  /* 0x000000ff0000720c */ /* 0x000fe20003f45070 */
[----:B------:R-:W1:Y:S01]  /*00e0*/  LDCU.64 UR6, c[0x0][0x358] ;  /* 0x00006b00ff0677ac */ /* 0x000e620008000a00 */
[C---:B------:R-:W-:Y:S01]  /*00f0*/  ISETP.GE.AND P0, PT, R2.reuse, UR5, PT ;  /* 0x0000000502007c0c */ /* 0x040fe2000bf06270 */
[----:B------:R-:W-:Y:S01]  /*0100*/  BSSY.RECONVERGENT B1, `(.L_x_0) ;  /* 0x00000d0000017945 */ /* 0x000fe20003800200 */
[----:B------:R-:W-:Y:S01]  /*0110*/  VIMNMX R7, PT, PT, R2, UR5, !PT ;  /* 0x0000000502077c48 */ /* 0x000fe2000ffe0100 */
[----:B------:R-:W2:Y:S01]  /*0120*/  LDCU UR4, c[0x0][0x394] ;  /* 0x00007280ff0477ac */ /* 0x000ea20008000800 */
[----:B------:R-:W-:Y:S01]  /*0130*/  SEL R6, RZ, 0x1, P0 ;  /* 0x00000001ff067807 */ /* 0x000fe20000000000 */
[----:B------:R-:W3:Y:S03]  /*0140*/  LDCU UR8, c[0x0][0x394] ;  /* 0x00007280ff0877ac */ /* 0x000ee60008000800 */
[----:B------:R-:W-:Y:S01]  /*0150*/  IADD3 R7, PT, PT, R7, -R2, -R6 ;  /* 0x8000000207077210 */ /* 0x000fe20007ffe806 */
[----:B0-----:R-:W0:Y:S02]  /*0160*/  MUFU.RCP R8, R8 ;  /* 0x0000000800087308 */ /* 0x001e240000001000 */
[----:B0-----:R-:W-:-:S06]  /*0170*/  VIADD R4, R8, 0xffffffe ;  /* 0x0ffffffe08047836 */ /* 0x001fcc0000000000 */
[----:B------:R0:W4:Y:S02]  /*0180*/  F2I.FTZ.U32.TRUNC.NTZ R5, R4 ;  /* 0x0000000400057305 */ /* 0x000124000021f000 */
[----:B0-----:R-:W-:Y:S02]  /*0190*/  IMAD.MOV.U32 R4, RZ, RZ, RZ ;  /* 0x000000ffff047224 */ /* 0x001fe400078e00ff */
[----:B----4-:R-:W-:-:S04]  /*01a0*/  IMAD R9, R9, R5, RZ ;  /* 0x0000000509097224 */ /* 0x010fc800078e02ff */
[----:B------:R-:W-:-:S06]  /*01b0*/  IMAD.HI.U32 R8, R5, R9, R4 ;  /* 0x0000000905087227 */ /* 0x000fcc00078e0004 */
[----:B------:R-:W-:-:S04]  /*01c0*/  IMAD.HI.U32 R5, R8, R7, RZ ;  /* 0x0000000708057227 */ /* 0x000fc800078e00ff */
[----:B------:R-:W-:-:S04]  /*01d0*/  IMAD.MOV R2, RZ, RZ, -R5 ;  /* 0x000000ffff027224 */ /* 0x000fc800078e0a05 */
[----:B------:R-:W-:-:S05]  /*01e0*/  IMAD R7, R0, R2, R7 ;  /* 0x0000000200077224 */ /* 0x000fca00078e0207 */
[----:B------:R-:W-:-:S13]  /*01f0*/  ISETP.GE.U32.AND P0, PT, R7, R0, PT ;  /* 0x000000000700720c */ /* 0x000fda0003f06070 */
[----:B------:R-:W-:Y:S01]  /*0200*/  @P0 IADD3 R7, PT, PT, -R0, R7, RZ ;  /* 0x0000000700070210 */ /* 0x000fe20007ffe1ff */
[----:B------:R-:W-:-:S03]  /*0210*/  @P0 VIADD R5, R5, 0x1 ;  /* 0x0000000105050836 */ /* 0x000fc60000000000 */
[----:B------:R-:W-:-:S13]  /*0220*/  ISETP.GE.U32.AND P1, PT, R7, R0, PT ;  /* 0x000000000700720c */ /* 0x000fda0003f26070 */
[----:B------:R-:W-:Y:S01]  /*0230*/  @P1 VIADD R5, R5, 0x1 ;  /* 0x0000000105051836 */ /* 0x000fe20000000000 */
[----:B------:R-:W-:-:S04]  /*0240*/  @!P2 LOP3.LUT R5, RZ, R0, RZ, 0x33, !PT ;  /* 0x00000000ff05a212 */ /* 0x000fc800078e33ff */
[----:B------:R-:W-:-:S04]  /*0250*/  IADD3 R5, PT, PT, R6, R5, RZ ;  /* 0x0000000506057210 */ /* 0x000fc80007ffe0ff */
[C---:B------:R-:W-:Y:S01]  /*0260*/  ISETP.GE.U32.AND P0, PT, R5.reuse, 0x3, PT ;  /* 0x000000030500780c */ /* 0x040fe20003f06070 */
[----:B------:R-:W-:Y:S02]  /*0270*/  VIADD R2, R5, 0x1 ;  /* 0x0000000105027836 */ /* 0x000fe40000000000 */
[----:B------:R-:W-:-:S03]  /*0280*/  IMAD.MOV.U32 R5, RZ, RZ, RZ ;  /* 0x000000ffff057224 */ /* 0x000fc600078e00ff */
[----:B------:R-:W-:-:S07]  /*0290*/  LOP3.LUT R4, R2, 0x3, RZ, 0xc0, !PT ;  /* 0x0000000302047812 */ /* 0x000fce00078ec0ff */
[----:B-123--:R-:W-:Y:S05]  /*02a0*/  @!P0 BRA `(.L_x_1) ;  /* 0x0000000800d48947 */ /* 0x00efea0003800000 */
[----:B------:R-:W-:Y:S01]  /*02b0*/  LOP3.LUT R2, R2, 0xfffffffc, RZ, 0xc0, !PT ;  /* 0xfffffffc02027812 */ /* 0x000fe200078ec0ff */
[----:B------:R-:W0:Y:S01]  /*02c0*/  LDC.64 R12, c[0x0][0x380] ;  /* 0x0000e000ff0c7b82 */ /* 0x000e220000000a00 */
[----:B------:R-:W-:Y:S01]  /*02d0*/  BSSY.RELIABLE B0, `(.L_x_2) ;  /* 0x000009a000007945 */ /* 0x000fe20003800100 */
[----:B------:R-:W-:Y:S01]  /*02e0*/  IMAD.MOV.U32 R5, RZ, RZ, RZ ;  /* 0x000000ffff057224 */ /* 0x000fe200078e00ff */
[----:B------:R-:W-:-:S04]  /*02f0*/  IADD3 R2, PT, PT, -R2, RZ, RZ ;  /* 0x000000ff02027210 */ /* 0x000fc80007ffe1ff */
[----:B------:R-:W-:-:S13]  /*0300*/  ISETP.GE.AND P0, PT, R2, RZ, PT ;  /* 0x000000ff0200720c */ /* 0x000fda0003f06270 */
[----:B------:R-:W-:Y:S05]  /*0310*/  @P0 BRA `(.L_x_3) ;  /* 0x0000000800540947 */ /* 0x000fea0003800000 */
[----:B------:R-:W-:Y:S01]  /*0320*/  IMAD.MOV R6, RZ, RZ, -R2 ;  /* 0x000000ffff067224 */ /* 0x000fe200078e0a02 */
[----:B------:R-:W-:Y:S01]  /*0330*/  BSSY.RECONVERGENT B2, `(.L_x_4) ;  /* 0x000005d000027945 */ /* 0x000fe20003800200 */
[----:B------:R-:W-:-:S03]  /*0340*/  PLOP3.LUT P0, PT, PT, PT, PT, 0x80, 0x8 ;  /* 0x000000000008781c */ /* 0x000fc60003f0f070 */
[----:B------:R-:W-:-:S13]  /*0350*/  ISETP.GT.AND P1, PT, R6, 0xc, PT ;  /* 0x0000000c0600780c */ /* 0x000fda0003f24270 */
[----:B------:R-:W-:Y:S05]  /*0360*/  @!P1 BRA `(.L_x_5) ;  /* 0x0000000400649947 */ /* 0x000fea0003800000 */
[----:B------:R-:W1:Y:S01]  /*0370*/  LDC.64 R14, c[0x0][0x380] ;  /* 0x0000e000ff0e7b82 */ /* 0x000e620000000a00 */
[----:B------:R-:W-:-:S13]  /*0380*/  PLOP3.LUT P0, PT, PT, PT, PT, 0x8, 0x80 ;  /* 0x000000000080781c */ /* 0x000fda0003f0e170 */
.L_x_6:
[----:B-1----:R-:W-:-:S05]  /*0390*/  IMAD.WIDE R10, R3, 0x4, R14 ;  /* 0x00000004030a7825 */ /* 0x002fca00078e020e */
[----:B------:R1:W2:Y:S01]  /*03a0*/  LDG.E R6, desc[UR6][R10.64] ;  /* 0x000000060a067981 */ /* 0x0002a2000c1e1900 */
[----:B------:R-:W-:-:S05]  /*03b0*/  IMAD.WIDE R18, R0, 0x4, R10 ;  /* 0x0000000400127825 */ /* 0x000fca00078e020a */
[----:B------:R-:W3:Y:S01]  /*03c0*/  LDG.E R7, desc[UR6][R18.64] ;  /* 0x0000000612077981 */ /* 0x000ee2000c1e1900 */
[C---:B------:R-:W-:Y:S01]  /*03d0*/  IMAD.WIDE R20, R0.reuse, 0x4, R18 ;  /* 0x0000000400147825 */ /* 0x040fe200078e0212 */
[----:B------:R-:W-:-:S04]  /*03e0*/  LEA R3, R0, R3, 0x2 ;  /* 0x0000000300037211 */ /* 0x000fc800078e10ff */
[----:B------:R4:W5:Y:S01]  /*03f0*/  LDG.E R8, desc[UR6][R20.64] ;  /* 0x0000000614087981 */ /* 0x000962000c1e1900 */
[----:B-1----:R-:W-:-:S05]  /*0400*/  IMAD.WIDE R10, R3, 0x4, R14 ;  /* 0x00000004030a7825 */ /* 0x002fca00078e020e */
[----:B------:R-:W5:Y:S01]  /*0410*/  LDG.E R26, desc[UR6][R10.64] ;  /* 0x000000060a1a7981 */ /* 0x000f62000c1e1900 */
[----:B----4-:R-:W-:-:S05]  /*0420*/  IMAD.WIDE R20, R0, 0x4, R20 ;  /* 0x0000000400147825 */ /* 0x010fca00078e0214 */
[----:B------:R-:W4:Y:S01]  /*0430*/  LDG.E R27, desc[UR6][R20.64] ;  /* 0x00000006141b7981 */ /* 0x000f22000c1e1900 */
[----:B------:R-:W-:-:S05]  /*0440*/  IMAD.WIDE R16, R0, 0x4, R10 ;  /* 0x0000000400107825 */ /* 0x000fca00078e020a */
[----:B------:R1:W4:Y:S02]  /*0450*/  LDG.E R25, desc[UR6][R16.64] ;  /* 0x0000000610197981 */ /* 0x000324000c1e1900 */
[----:B-1----:R-:W-:-:S05]  /*0460*/  IMAD.WIDE R16, R0, 0x4, R16 ;  /* 0x0000000400107825 */ /* 0x002fca00078e0210 */
[----:B------:R-:W4:Y:S01]  /*0470*/  LDG.E R24, desc[UR6][R16.64] ;  /* 0x0000000610187981 */ /* 0x000f22000c1e1900 */
[----:B------:R-:W-:-:S04]  /*0480*/  IMAD.WIDE R28, R0, 0x4, R16 ;  /* 0x00000004001c7825 */ /* 0x000fc800078e0210 */
[----:B------:R-:W-:Y:S01]  /*0490*/  IMAD R3, R0, 0x4, R3 ;  /* 0x0000000400037824 */ /* 0x000fe200078e0203 */
[----:B------:R-:W4:Y:S03]  /*04a0*/  LDG.E R23, desc[UR6][R28.64] ;  /* 0x000000061c177981 */ /* 0x000f26000c1e1900 */
[----:B------:R-:W-:-:S05]  /*04b0*/  IMAD.WIDE R18, R3, 0x4, R14 ;  /* 0x0000000403127825 */ /* 0x000fca00078e020e */
        /* <DEDUP_REMOVED lines=9> */
[----:B------:R1:W4:Y:S02]  /*0550*/  LDG.E R28, desc[UR6][R16.64] ;  /* 0x00000006101c7981 */ /* 0x000324000c1e1900 */
[----:B-1----:R-:W-:-:S05]  /*0560*/  IMAD.WIDE R16, R0, 0x4, R16 ;  /* 0x0000000400107825 */ /* 0x002fca00078e0210 */
[----:B------:R-:W4:Y:S01]  /*0570*/  LDG.E R29, desc[UR6][R16.64] ;  /* 0x00000006101d7981 */ /* 0x000f22000c1e1900 */
[----:B------:R-:W-:-:S05]  /*0580*/  IMAD.WIDE R18, R0, 0x4, R16 ;  /* 0x0000000400127825 */ /* 0x000fca00078e0210 */
[----:B------:R-:W4:Y:S01]  /*0590*/  LDG.E R16, desc[UR6][R18.64] ;  /* 0x0000000612107981 */ /* 0x000f22000c1e1900 */
[----:B------:R-:W-:-:S06]  /*05a0*/  IMAD.WIDE R20, R0, 0x4, R18 ;  /* 0x0000000400147825 */ /* 0x000fcc00078e0212 */
[----:B------:R-:W4:Y:S01]  /*05b0*/  LDG.E R20, desc[UR6][R20.64] ;  /* 0x0000000614147981 */ /* 0x000f22000c1e1900 */
[----:B------:R-:W-:Y:S01]  /*05c0*/  VIADD R2, R2, 0x10 ;  /* 0x0000001002027836 */ /* 0x000fe20000000000 */
[----:B------:R-:W-:Y:S02]  /*05d0*/  LEA R3, R0, R3, 0x2 ;  /* 0x0000000300037211 */ /* 0x000fe400078e10ff */
[----:B--2---:R-:W-:Y:S02]  /*05e0*/  ISETP.NE.AND P1, PT, R6, UR4, PT ;  /* 0x0000000406007c0c */ /* 0x004fe4000bf25270 */
[----:B------:R-:W-:Y:S02]  /*05f0*/  IADD3 R6, PT, PT, R5, 0x1, RZ ;  /* 0x0000000105067810 */ /* 0x000fe40007ffe0ff */
[----:B---3--:R-:W-:-:S09]  /*0600*/  ISETP.NE.AND P2, PT, R7, UR4, PT ;  /* 0x0000000407007c0c */ /* 0x008fd2000bf45270 */
[----:B------:R-:W-:Y:S01]  /*0610*/  @P1 IMAD.MOV R6, RZ, RZ, R5 ;  /* 0x000000ffff061224 */ /* 0x000fe200078e0205 */
[----:B-----5:R-:W-:-:S03]  /*0620*/  ISETP.NE.AND P1, PT, R8, UR4, PT ;  /* 0x0000000408007c0c */ /* 0x020fc6000bf25270 */
[C---:B------:R-:W-:Y:S01]  /*0630*/  VIADD R5, R6.reuse, 0x1 ;  /* 0x0000000106057836 */ /* 0x040fe20000000000 */
[----:B------:R-:W-:Y:S02]  /*0640*/  @P2 IADD3 R5, PT, PT, R6, RZ, RZ ;  /* 0x000000ff06052210 */ /* 0x000fe40007ffe0ff */
[----:B----4-:R-:W-:-:S03]  /*0650*/  ISETP.NE.AND P2, PT, R27, UR4, PT ;  /* 0x000000041b007c0c */ /* 0x010fc6000bf45270 */
[----:B------:R-:W-:-:S04]  /*0660*/  VIADD R6, R5, 0x1 ;  /* 0x0000000105067836 */ /* 0x000fc80000000000 */
[----:B------:R-:W-:Y:S01]  /*0670*/  @P1 IMAD.MOV R6, RZ, RZ, R5 ;  /* 0x000000ffff061224 */ /* 0x000fe200078e0205 */
[----:B------:R-:W-:-:S04]  /*0680*/  ISETP.NE.AND P1, PT, R26, UR4, PT ;  /* 0x000000041a007c0c */ /* 0x000fc8000bf25270 */
[----:B------:R-:W-:Y:S01]  /*0690*/  IADD3 R5, PT, PT, R6, 0x1, RZ ;  /* 0x0000000106057810 */ /* 0x000fe20007ffe0ff */
[----:B------:R-:W-:Y:S01]  /*06a0*/  @P2 IMAD.MOV R5, RZ, RZ, R6 ;  /* 0x000000ffff052224 */ /* 0x000fe200078e0206 */
[----:B------:R-:W-:-:S03]  /*06b0*/  ISETP.NE.AND P2, PT, R25, UR4, PT ;  /* 0x0000000419007c0c */ /* 0x000fc6000bf45270 */
[----:B------:R-:W-:-:S04]  /*06c0*/  VIADD R6, R5, 0x1 ;  /* 0x0000000105067836 */ /* 0x000fc80000000000 */
[----:B------:R-:W-:Y:S02]  /*06d0*/  @P1 IADD3 R6, PT, PT, R5, RZ, RZ ;  /* 0x000000ff05061210 */ /* 0x000fe40007ffe0ff */
[----:B------:R-:W-:-:S03]  /*06e0*/  ISETP.NE.AND P1, PT, R24, UR4, PT ;  /* 0x0000000418007c0c */ /* 0x000fc6000bf25270 */
[----:B------:R-:W-:Y:S02]  /*06f0*/  VIADD R5, R6, 0x1 ;  /* 0x0000000106057836 */ /* 0x000fe40000000000 */
[----:B------:R-:W-:Y:S01]  /*0700*/  @P2 IMAD.MOV R5, RZ, RZ, R6 ;  /* 0x000000ffff052224 */ /* 0x000fe200078e0206 */
[----:B------:R-:W-:-:S04]  /*0710*/  ISETP.NE.AND P2, PT, R23, UR4, PT ;  /* 0x0000000417007c0c */ /* 0x000fc8000bf45270 */
[----:B------:R-:W-:-:S03]  /*0720*/  IADD3 R6, PT, PT, R5, 0x1, RZ ;  /* 0x0000000105067810 */ /* 0x000fc60007ffe0ff */
[----:B------:R-:W-:Y:S01]  /*0730*/  @P1 IMAD.MOV R6, RZ, RZ, R5 ;  /* 0x000000ffff061224 */ /* 0x000fe200078e0205 */
[----:B------:R-:W-:-:S03]  /*0740*/  ISETP.NE.AND P1, PT, R22, UR4, PT ;  /* 0x0000000416007c0c */ /* 0x000fc6000bf25270 */
[C---:B------:R-:W-:Y:S02]  /*0750*/  VIADD R5, R6.reuse, 0x1 ;  /* 0x0000000106057836 */ /* 0x040fe40000000000 */
[----:B------:R-:W-:Y:S02]  /*0760*/  @P2 IADD3 R5, PT, PT, R6, RZ, RZ ;  /* 0x000000ff06052210 */ /* 0x000fe40007ffe0ff */
[----:B------:R-:W-:-:S03]  /*0770*/  ISETP.NE.AND P2, PT, R11, UR4, PT ;  /* 0x000000040b007c0c */ /* 0x000fc6000bf45270 */
[----:B------:R-:W-:-:S03]  /*0780*/  VIADD R6, R5, 0x1 ;  /* 0x0000000105067836 */ /* 0x000fc60000000000 */
[----:B------:R-:W-:Y:S01]  /*0790*/  @P1 IMAD.MOV R6, RZ, RZ, R5 ;  /* 0x000000ffff061224 */ /* 0x000fe200078e0205 */
[----:B------:R-:W-:-:S04]  /*07a0*/  ISETP.NE.AND P1, PT, R10, UR4, PT ;  /* 0x000000040a007c0c */ /* 0x000fc8000bf25270 */
[----:B------:R-:W-:Y:S02]  /*07b0*/  IADD3 R5, PT, PT, R6, 0x1, RZ ;  /* 0x0000000106057810 */ /* 0x000fe40007ffe0ff */
[----:B------:R-:W-:Y:S01]  /*07c0*/  @P2 IMAD.MOV R5, RZ, RZ, R6 ;  /* 0x000000ffff052224 */ /* 0x000fe200078e0206 */
[----:B------:R-:W-:-:S03]  /*07d0*/  ISETP.NE.AND P2, PT, R9, UR4, PT ;  /* 0x0000000409007c0c */ /* 0x000fc6000bf45270 */
[----:B------:R-:W-:-:S03]  /*07e0*/  VIADD R6, R5, 0x1 ;  /* 0x0000000105067836 */ /* 0x000fc60000000000 */
[----:B------:R-:W-:Y:S02]  /*07f0*/  @P1 IADD3 R6, PT, PT, R5, RZ, RZ ;  /* 0x000000ff05061210 */ /* 0x000fe40007ffe0ff */
[----:B------:R-:W-:-:S03]  /*0800*/  ISETP.NE.AND P1, PT, R28, UR4, PT ;  /* 0x000000041c007c0c */ /* 0x000fc6000bf25270 */
[----:B------:R-:W-:Y:S02]  /*0810*/  VIADD R5, R6, 0x1 ;  /* 0x0000000106057836 */ /* 0x000fe40000000000 */
[----:B------:R-:W-:-:S05]  /*0820*/  @P2 IMAD.MOV R5, RZ, RZ, R6 ;  /* 0x000000ffff052224 */ /* 0x000fca00078e0206 */
[----:B------:R-:W-:Y:S02]  /*0830*/  IADD3 R6, PT, PT, R5, 0x1, RZ ;  /* 0x0000000105067810 */ /* 0x000fe40007ffe0ff */
[----:B------:R-:W-:Y:S01]  /*0840*/  ISETP.NE.AND P2, PT, R29, UR4, PT ;  /* 0x000000041d007c0c */ /* 0x000fe2000bf45270 */
[----:B------:R-:W-:Y:S01]  /*0850*/  @P1 IMAD.MOV R6, RZ, RZ, R5 ;  /* 0x000000ffff061224 */ /* 0x000fe200078e0205 */
[----:B------:R-:W-:-:S03]  /*0860*/  ISETP.NE.AND P1, PT, R16, UR4, PT ;  /* 0x0000000410007c0c */ /* 0x000fc6000bf25270 */
[----:B------:R-:W-:-:S08]  /*0870*/  VIADD R5, R6, 0x1 ;  /* 0x0000000106057836 */ /* 0x000fd00000000000 */
[----:B------:R-:W-:-:S05]  /*0880*/  @P2 IADD3 R5, PT, PT, R6, RZ, RZ ;  /* 0x000000ff06052210 */ /* 0x000fca0007ffe0ff */
[C---:B------:R-:W-:Y:S01]  /*0890*/  VIADD R6, R5.reuse, 0x1 ;  /* 0x0000000105067836 */ /* 0x040fe20000000000 */
[----:B------:R-:W-:Y:S02]  /*08a0*/  ISETP.NE.AND P2, PT, R20, UR4, PT ;  /* 0x0000000414007c0c */ /* 0x000fe4000bf45270 */
[----:B------:R-:W-:Y:S02]  /*08b0*/  @P1 IADD3 R6, PT, PT, R5, RZ, RZ ;  /* 0x000000ff05061210 */ /* 0x000fe40007ffe0ff */
[----:B------:R-:W-:-:S03]  /*08c0*/  ISETP.GE.AND P1, PT, R2, -0xc, PT ;  /* 0xfffffff40200780c */ /* 0x000fc60003f26270 */
[----:B------:R-:W-:-:S06]  /*08d0*/  VIADD R5, R6, 0x1 ;  /* 0x0000000106057836 */ /* 0x000fcc0000000000 */
[----:B------:R-:W-:-:S04]  /*08e0*/  @P2 IMAD.MOV R5, RZ, RZ, R6 ;  /* 0x000000ffff052224 */ /* 0x000fc800078e0206 */
[----:B------:R-:W-:Y:S05]  /*08f0*/  @!P1 BRA `(.L_x_6) ;  /* 0xfffffff800a49947 */ /* 0x000fea000383ffff */
.L_x_5:
[----:B------:R-:W-:Y:S05]  /*0900*/  BSYNC.RECONVERGENT B2 ;  /* 0x0000000000027941 */ /* 0x000fea0003800200 */
.L_x_4:
[----:B------:R-:W-:Y:S01]  /*0910*/  IADD3 R6, PT, PT, -R2, RZ, RZ ;  /* 0x000000ff02067210 */ /* 0x000fe20007ffe1ff */
[----:B------:R-:W-:Y:S03]  /*0920*/  BSSY.RECONVERGENT B2, `(.L_x_7) ;  /* 0x0000031000027945 */ /* 0x000fe60003800200 */
[----:B------:R-:W-:-:S13]  /*0930*/  ISETP.GT.AND P1, PT, R6, 0x4, PT ;  /* 0x000000040600780c */ /* 0x000fda0003f24270 */
[----:B------:R-:W-:Y:S05]  /*0940*/  @!P1 BRA `(.L_x_8) ;  /* 0x0000000000b89947 */ /* 0x000fea0003800000 */
[----:B------:R-:W1:Y:S01]  /*0950*/  LDC.64 R6, c[0x0][0x380] ;  /* 0x0000e000ff067b82 */ /* 0x000e620000000a00 */
[----:B------:R-:W2:Y:S01]  /*0960*/  LDCU UR5, c[0x0][0x394] ;  /* 0x00007280ff0577ac */ /* 0x000ea20008000800 */
[----:B-1----:R-:W-:-:S05]  /*0970*/  IMAD.WIDE R10, R3, 0x4, R6 ;  /* 0x00000004030a7825 */ /* 0x002fca00078e0206 */
[----:B------:R1:W2:Y:S01]  /*0980*/  LDG.E R22, desc[UR6][R10.64] ;  /* 0x000000060a167981 */ /* 0x0002a2000c1e1900 */
[----:B------:R-:W-:-:S05]  /*0990*/  IMAD.WIDE R14, R0, 0x4, R10 ;  /* 0x00000004000e7825 */ /* 0x000fca00078e020a */
[----:B------:R3:W4:Y:S01]  /*09a0*/  LDG.E R8, desc[UR6][R14.64] ;  /* 0x000000060e087981 */ /* 0x000722000c1e1900 */
[----:B------:R-:W-:-:S05]  /*09b0*/  IMAD.WIDE R16, R0, 0x4, R14 ;  /* 0x0000000400107825 */ /* 0x000fca00078e020e */
[----:B------:R-:W5:Y:S01]  /*09c0*/  LDG.E R9, desc[UR6][R16.64] ;  /* 0x0000000610097981 */ /* 0x000f62000c1e1900 */
[----:B------:R-:W-:-:S04]  /*09d0*/  IMAD.WIDE R18, R0, 0x4, R16 ;  /* 0x0000000400127825 */ /* 0x000fc800078e0210 */
[----:B------:R-:W-:Y:S02]  /*09e0*/  IMAD R3, R0, 0x4, R3 ;  /* 0x0000000400037824 */ /* 0x000fe400078e0203 */
[----:B------:R-:W5:Y:S02]  /*09f0*/  LDG.E R18, desc[UR6][R18.64] ;  /* 0x0000000612127981 */ /* 0x000f64000c1e1900 */
[----:B------:R-:W-:-:S05]  /*0a00*/  IMAD.WIDE R6, R3, 0x4, R6 ;  /* 0x0000000403067825 */ /* 0x000fca00078e0206 */
[----:B------:R0:W5:Y:S01]  /*0a10*/  LDG.E R23, desc[UR6][R6.64] ;  /* 0x0000000606177981 */ /* 0x000162000c1e1900 */
[----:B------:R-:W-:-:S05]  /*0a20*/  IMAD.WIDE R20, R0, 0x4, R6 ;  /* 0x0000000400147825 */ /* 0x000fca00078e0206 */
[----:B------:R-:W5:Y:S01]  /*0a30*/  LDG.E R24, desc[UR6][R20.64] ;  /* 0x0000000614187981 */ /* 0x000f62000c1e1900 */
[----:B-1----:R-:W-:-:S05]  /*0a40*/  IMAD.WIDE R10, R0, 0x4, R20 ;  /* 0x00000004000a7825 */ /* 0x002fca00078e0214 */
[----:B------:R-:W5:Y:S01]  /*0a50*/  LDG.E R25, desc[UR6][R10.64] ;  /* 0x000000060a197981 */ /* 0x000f62000c1e1900 */
[----:B---3--:R-:W-:-:S06]  /*0a60*/  IMAD.WIDE R14, R0, 0x4, R10 ;  /* 0x00000004000e7825 */ /* 0x008fcc00078e020a */
[----:B------:R-:W3:Y:S01]  /*0a70*/  LDG.E R14, desc[UR6][R14.64] ;  /* 0x000000060e0e7981 */ /* 0x000ee2000c1e1900 */
[----:B------:R-:W-:Y:S02]  /*0a80*/  VIADD R2, R2, 0x8 ;  /* 0x0000000802027836 */ /* 0x000fe40000000000 */
[----:B------:R-:W-:Y:S01]  /*0a90*/  IMAD R3, R0, 0x4, R3 ;  /* 0x0000000400037824 */ /* 0x000fe200078e0203 */
[----:B--2---:R-:W-:Y:S02]  /*0aa0*/  ISETP.NE.AND P0, PT, R22, UR5, PT ;  /* 0x0000000516007c0c */ /* 0x004fe4000bf05270 */
[----:B----4-:R-:W-:Y:S02]  /*0ab0*/  ISETP.NE.AND P1, PT, R8, UR5, PT ;  /* 0x0000000508007c0c */ /* 0x010fe4000bf25270 */
[----:B------:R-:W-:-:S09]  /*0ac0*/  IADD3 R8, PT, PT, R5, 0x1, RZ ;  /* 0x0000000105087810 */ /* 0x000fd20007ffe0ff */
[----:B------:R-:W-:Y:S01]  /*0ad0*/  @P0 IMAD.MOV R8, RZ, RZ, R5 ;  /* 0x000000ffff080224 */ /* 0x000fe200078e0205 */
[----:B-----5:R-:W-:-:S04]  /*0ae0*/  ISETP.NE.AND P0, PT, R9, UR5, PT ;  /* 0x0000000509007c0c */ /* 0x020fc8000bf05270 */
[----:B------:R-:W-:Y:S01]  /*0af0*/  IADD3 R5, PT, PT, R8, 0x1, RZ ;  /* 0x0000000108057810 */ /* 0x000fe20007ffe0ff */
[----:B------:R-:W-:Y:S01]  /*0b00*/  @P1 IMAD.MOV R5, RZ, RZ, R8 ;  /* 0x000000ffff051224 */ /* 0x000fe200078e0208 */
[----:B------:R-:W-:-:S04]  /*0b10*/  ISETP.NE.AND P1, PT, R18, UR5, PT ;  /* 0x0000000512007c0c */ /* 0x000fc8000bf25270 */
[----:B0-----:R-:W-:-:S03]  /*0b20*/  IADD3 R6, PT, PT, R5, 0x1, RZ ;  /* 0x0000000105067810 */ /* 0x001fc60007ffe0ff */
[----:B------:R-:W-:Y:S01]  /*0b30*/  @P0 IMAD.MOV R6, RZ, RZ, R5 ;  /* 0x000000ffff060224 */ /* 0x000fe200078e0205 */
[----:B------:R-:W-:-:S04]  /*0b40*/  ISETP.NE.AND P0, PT, R23, UR5, PT ;  /* 0x0000000517007c0c */ /* 0x000fc8000bf05270 */
[----:B------:R-:W-:Y:S01]  /*0b50*/  IADD3 R5, PT, PT, R6, 0x1, RZ ;  /* 0x0000000106057810 */ /* 0x000fe20007ffe0ff */
[----:B------:R-:W-:Y:S01]  /*0b60*/  @P1 IMAD.MOV R5, RZ, RZ, R6 ;  /* 0x000000ffff051224 */ /* 0x000fe200078e0206 */
[----:B------:R-:W-:-:S04]  /*0b70*/  ISETP.NE.AND P1, PT, R24, UR5, PT ;  /* 0x0000000518007c0c */ /* 0x000fc8000bf25270 */
[----:B------:R-:W-:-:S03]  /*0b80*/  IADD3 R6, PT, PT, R5, 0x1, RZ ;  /* 0x0000000105067810 */ /* 0x000fc60007ffe0ff */
[----:B------:R-:W-:Y:S01]  /*0b90*/  @P0 IMAD.MOV R6, RZ, RZ, R5 ;  /* 0x000000ffff060224 */ /* 0x000fe200078e0205 */
[----:B------:R-:W-:-:S04]  /*0ba0*/  ISETP.NE.AND P0, PT, R25, UR5, PT ;  /* 0x0000000519007c0c */ /* 0x000fc8000bf05270 */
[----:B------:R-:W-:Y:S01]  /*0bb0*/  IADD3 R5, PT, PT, R6, 0x1, RZ ;  /* 0x0000000106057810 */ /* 0x000fe20007ffe0ff */
[----:B------:R-:W-:Y:S01]  /*0bc0*/  @P1 IMAD.MOV R5, RZ, RZ, R6 ;  /* 0x000000ffff051224 */ /* 0x000fe200078e0206 */
[----:B---3--:R-:W-:-:S04]  /*0bd0*/  ISETP.NE.AND P1, PT, R14, UR5, PT ;  /* 0x000000050e007c0c */ /* 0x008fc8000bf25270 */
[----:B------:R-:W-:-:S03]  /*0be0*/  IADD3 R6, PT, PT, R5, 0x1, RZ ;  /* 0x0000000105067810 */ /* 0x000fc60007ffe0ff */
[----:B------:R-:W-:Y:S01]  /*0bf0*/  @P0 IMAD.MOV R6, RZ, RZ, R5 ;  /* 0x000000ffff060224 */ /* 0x000fe200078e0205 */
[----:B------:R-:W-:-:S04]  /*0c00*/  PLOP3.LUT P0, PT, PT, PT, PT, 0x8, 0x80 ;  /* 0x000000000080781c */ /* 0x000fc80003f0e170 */
[C---:B------:R-:W-:Y:S02]  /*0c10*/  IADD3 R5, PT, PT, R6.reuse, 0x1, RZ ;  /* 0x0000000106057810 */ /* 0x040fe40007ffe0ff */
[----:B------:R-:W-:-:S07]  /*0c20*/  @P1 IADD3 R5, PT, PT, R6, RZ, RZ ;  /* 0x000000ff06051210 */ /* 0x000fce0007ffe0ff */
.L_x_8:
[----:B------:R-:W-:Y:S05]  /*0c30*/  BSYNC.RECONVERGENT B2 ;  /* 0x0000000000027941 */ /* 0x000fea0003800200 */
.L_x_7:
[----:B------:R-:W-:-:S13]  /*0c40*/  ISETP.NE.OR P0, PT, R2, RZ, P0 ;  /* 0x000000ff0200720c */ /* 0x000fda0000705670 */
[----:B------:R-:W-:Y:S05]  /*0c50*/  @!P0 BREAK.RELIABLE B0 ;  /* 0x0000000000008942 */ /* 0x000fea0003800100 */
[----:B------:R-:W-:Y:S05]  /*0c60*/  @!P0 BRA `(.L_x_1) ;  /* 0x0000000000648947 */ /* 0x000fea0003800000 */
.L_x_3:
[----:B------:R-:W-:Y:S05]  /*0c70*/  BSYNC.RELIABLE B0 ;  /* 0x0000000000007941 */ /* 0x000fea0003800100 */
.L_x_2:
[----:B0-----:R-:W-:-:S05]  /*0c80*/  IMAD.WIDE R6, R3, 0x4, R12 ;  /* 0x0000000403067825 */ /* 0x001fca00078e020c */
[----:B------:R-:W2:Y:S01]  /*0c90*/  LDG.E R18, desc[UR6][R6.64] ;  /* 0x0000000606127981 */ /* 0x000ea2000c1e1900 */
[----:B------:R-:W-:-:S05]  /*0ca0*/  IMAD.WIDE R8, R0, 0x4, R6 ;  /* 0x0000000400087825 */ /* 0x000fca00078e0206 */
[----:B------:R-:W3:Y:S01]  /*0cb0*/  LDG.E R16, desc[UR6][R8.64] ;  /* 0x0000000608107981 */ /* 0x000ee2000c1e1900 */
[----:B------:R-:W-:-:S05]  /*0cc0*/  IMAD.WIDE R10, R0, 0x4, R8 ;  /* 0x00000004000a7825 */ /* 0x000fca00078e0208 */
[----:B------:R-:W4:Y:S01]  /*0cd0*/  LDG.E R17, desc[UR6][R10.64] ;  /* 0x000000060a117981 */ /* 0x000f22000c1e1900 */
[----:B------:R-:W-:-:S06]  /*0ce0*/  IMAD.WIDE R14, R0, 0x4, R10 ;  /* 0x00000004000e7825 */ /* 0x000fcc00078e020a */
[----:B------:R-:W5:Y:S01]  /*0cf0*/  LDG.E R14, desc[UR6][R14.64] ;  /* 0x000000060e0e7981 */ /* 0x000f62000c1e1900 */
[----:B------:R-:W-:Y:S01]  /*0d00*/  VIADD R2, R2, 0x4 ;  /* 0x0000000402027836 */ /* 0x000fe20000000000 */
[----:B------:R-:W-:Y:S02]  /*0d10*/  LEA R3, R0, R3, 0x2 ;  /* 0x0000000300037211 */ /* 0x000fe400078e10ff */
[----:B--2---:R-:W-:Y:S02]  /*0d20*/  ISETP.NE.AND P0, PT, R18, UR8, PT ;  /* 0x0000000812007c0c */ /* 0x004fe4000bf05270 */
[----:B---3--:R-:W-:Y:S02]  /*0d30*/  ISETP.NE.AND P1, PT, R16, UR8, PT ;  /* 0x0000000810007c0c */ /* 0x008fe4000bf25270 */
[----:B------:R-:W-:-:S09]  /*0d40*/  IADD3 R16, PT, PT, R5, 0x1, RZ ;  /* 0x0000000105107810 */ /* 0x000fd20007ffe0ff */
[----:B------:R-:W-:Y:S01]  /*0d50*/  @P0 IMAD.MOV R16, RZ, RZ, R5 ;  /* 0x000000ffff100224 */ /* 0x000fe200078e0205 */
[----:B----4-:R-:W-:-:S04]  /*0d60*/  ISETP.NE.AND P0, PT, R17, UR8, PT ;  /* 0x0000000811007c0c */ /* 0x010fc8000bf05270 */
[----:B------:R-:W-:Y:S01]  /*0d70*/  IADD3 R5, PT, PT, R16, 0x1, RZ ;  /* 0x0000000110057810 */ /* 0x000fe20007ffe0ff */
[----:B------:R-:W-:Y:S01]  /*0d80*/  @P1 IMAD.MOV R5, RZ, RZ, R16 ;  /* 0x000000ffff051224 */ /* 0x000fe200078e0210 */
[----:B-----5:R-:W-:-:S04]  /*0d90*/  ISETP.NE.AND P1, PT, R14, UR8, PT ;  /* 0x000000080e007c0c */ /* 0x020fc8000bf25270 */
[----:B------:R-:W-:-:S03]  /*0da0*/  IADD3 R6, PT, PT, R5, 0x1, RZ ;  /* 0x0000000105067810 */ /* 0x000fc60007ffe0ff */
[----:B------:R-:W-:Y:S02]  /*0db0*/  @P0 IADD3 R6, PT, PT, R5, RZ, RZ ;  /* 0x000000ff05060210 */ /* 0x000fe40007ffe0ff */
[----:B------:R-:W-:-:S03]  /*0dc0*/  ISETP.NE.AND P0, PT, R2, RZ, PT ;  /* 0x000000ff0200720c */ /* 0x000fc60003f05270 */
[----:B------:R-:W-:Y:S02]  /*0dd0*/  VIADD R5, R6, 0x1 ;  /* 0x0000000106057836 */ /* 0x000fe40000000000 */
[----:B------:R-:W-:-:S08]  /*0de0*/  @P1 IMAD.MOV R5, RZ, RZ, R6 ;  /* 0x000000ffff051224 */ /* 0x000fd000078e0206 */
[----:B------:R-:W-:Y:S05]  /*0df0*/  @P0 BRA `(.L_x_2) ;  /* 0xfffffffc00a00947 */ /* 0x000fea000383ffff */
.L_x_1:
[----:B------:R-:W-:Y:S05]  /*0e00*/  BSYNC.RECONVERGENT B1 ;  /* 0x0000000000017941 */ /* 0x000fea0003800200 */
.L_x_0:
[----:B------:R-:W-:Y:S05]  /*0e10*/  WARPSYNC.ALL ;  /* 0x0000000000007948 */ /* 0x000fea0003800000 */
[----:B------:R-:W-:Y:S01]  /*0e20*/  ISETP.NE.AND P0, PT, R4, RZ, PT ;  /* 0x000000ff0400720c */ /* 0x000fe20003f05270 */
[----:B------:R-:W1:Y:S01]  /*0e30*/  LDCU UR4, c[0x0][0x394] ;  /* 0x00007280ff0477ac */ /* 0x000e620008000800 */
[----:B------:R-:W-:Y:S11]  /*0e40*/  BSSY.RECONVERGENT B0, `(.L_x_9) ;  /* 0x000000e000007945 */ /* 0x000ff60003800200 */
[----:B------:R-:W-:Y:S05]  /*0e50*/  @!P0 BRA `(.L_x_10) ;  /* 0x0000000000308947 */ /* 0x000fea0003800000 */
[----:B------:R-:W2:Y:S01]  /*0e60*/  LDC.64 R6, c[0x0][0x380] ;  /* 0x0000e000ff067b82 */ /* 0x000ea20000000a00 */
[----:B------:R-:W-:-:S07]  /*0e70*/  IADD3 R4, PT, PT, -R4, RZ, RZ ;  /* 0x000000ff04047210 */ /* 0x000fce0007ffe1ff */
.L_x_11:
[----:B--2---:R-:W-:-:S06]  /*0e80*/  IMAD.WIDE R8, R3, 0x4, R6 ;  /* 0x0000000403087825 */ /* 0x004fcc00078e0206 */
[----:B------:R-:W1:Y:S01]  /*0e90*/  LDG.E R8, desc[UR6][R8.64] ;  /* 0x0000000608087981 */ /* 0x000e62000c1e1900 */
[----:B------:R-:W-:Y:S01]  /*0ea0*/  VIADD R4, R4, 0x1 ;  /* 0x0000000104047836 */ /* 0x000fe20000000000 */
[----:B------:R-:W-:Y:S02]  /*0eb0*/  IADD3 R2, PT, PT, R5, 0x1, RZ ;  /* 0x0000000105027810 */ /* 0x000fe40007ffe0ff */
[----:B------:R-:W-:Y:S02]  /*0ec0*/  IADD3 R3, PT, PT, R0, R3, RZ ;  /* 0x0000000300037210 */ /* 0x000fe40007ffe0ff */
[----:B------:R-:W-:Y:S02]  /*0ed0*/  ISETP.NE.AND P1, PT, R4, RZ, PT ;  /* 0x000000ff0400720c */ /* 0x000fe40003f25270 */
[----:B-1----:R-:W-:-:S13]  /*0ee0*/  ISETP.NE.AND P0, PT, R8, UR4, PT ;  /* 0x0000000408007c0c */ /* 0x002fda000bf05270 */
[----:B------:R-:W-:-:S04]  /*0ef0*/  @P0 IMAD.MOV R2, RZ, RZ, R5 ;  /* 0x000000ffff020224 */ /* 0x000fc800078e0205 */
[----:B------:R-:W-:Y:S01]  /*0f00*/  IMAD.MOV.U32 R5, RZ, RZ, R2 ;  /* 0x000000ffff057224 */ /* 0x000fe200078e0002 */
[----:B------:R-:W-:Y:S06]  /*0f10*/  @P1 BRA `(.L_x_11) ;  /* 0xfffffffc00d81947 */ /* 0x000fec000383ffff */
.L_x_10:
[----:B-1----:R-:W-:Y:S05]  /*0f20*/  BSYNC.RECONVERGENT B0 ;  /* 0x0000000000007941 */ /* 0x002fea0003800200 */
.L_x_9:
[----:B------:R-:W-:-:S13]  /*0f30*/  ISETP.NE.AND P0, PT, R5, RZ, PT ;  /* 0x000000ff0500720c */ /* 0x000fda0003f05270 */
[----:B------:R-:W-:Y:S05]  /*0f40*/  @!P0 EXIT ;  /* 0x000000000000894d */ /* 0x000fea0003800000 */
[----:B------:R-:W1:Y:S01]  /*0f50*/  S2R R0, SR_LANEID ;  /* 0x0000000000007919 */ /* 0x000e620000000000 */
[----:B------:R-:W2:Y:S08]  /*0f60*/  REDUX.SUM UR5, R5 ;  /* 0x00000000050573c4 */ /* 0x000eb0000000c000 */
[----:B------:R-:W3:Y:S01]  /*0f70*/  LDC.64 R2, c[0x0][0x388] ;  /* 0x0000e200ff027b82 */ /* 0x000ee20000000a00 */
[----:B------:R-:W-:-:S02]  /*0f80*/  VOTEU.ANY UR4, UPT, PT ;  /* 0x0000000000047886 */ /* 0x000fc400038e0100 */
[----:B------:R-:W-:Y:S01]  /*0f90*/  UFLO.U32 UR4, UR4 ;  /* 0x00000004000472bd */ /* 0x000fe200080e0000 */
[----:B--2---:R-:W-:-:S05]  /*0fa0*/  MOV R7, UR5 ;  /* 0x0000000500077c02 */ /* 0x004fca0008000f00 */
[----:B-1----:R-:W-:-:S13]  /*0fb0*/  ISETP.EQ.U32.AND P0, PT, R0, UR4, PT ;  /* 0x0000000400007c0c */ /* 0x002fda000bf02070 */
[----:B---3--:R-:W-:Y:S01]  /*0fc0*/  @P0 REDG.E.ADD.STRONG.GPU desc[UR6][R2.64], R7 ;  /* 0x000000070200098e */ /* 0x008fe2000c12e106 */
[----:B------:R-:W-:Y:S05]  /*0fd0*/  EXIT ;  /* 0x000000000000794d */ /* 0x000fea0003800000 */
.L_x_12:
[----:B------:R-:W-:-:S00]  /*0fe0*/  BRA `(.L_x_12) ;  /* 0xfffffffc00fc7947 */ /* 0x000fc0000383ffff */
[----:B------:R-:W-:-:S00]  /*0ff0*/  NOP ;  /* 0x0000000000007918 */ /* 0x000fc00000000000 */
        /* <DEDUP_REMOVED lines=8> */
.L_x_13:


//--------------------- .nv.shared.reserved.0     --------------------------
	.section	.nv.shared.reserved.0,"aw",@nobits
	.weak		__nv_reservedSMEM_offset_0_alias
	.size		__nv_reservedSMEM_offset_0_alias, 0, 64
	.other		__nv_reservedSMEM_offset_0_alias,@"STO_CUDA_RESERVED_SHARED STV_DEFAULT"
__nv_reservedSMEM_offset_0_alias:
	.zero		0
	.zero		64


//--------------------- .nv.constant0._Z18count_equal_kernelPKiPiii --------------------------
	.section	.nv.constant0._Z18count_equal_kernelPKiPiii,"a",@progbits
	.sectionflags	@""
	.align	4
.nv.constant0._Z18count_equal_kernelPKiPiii:
	.zero		920


//--------------------- SYMBOLS --------------------------

	.type		.nv.reservedSmem.offset0,@object
	.size		.nv.reservedSmem.offset0,0x4
